	.headerflags	@"EF_CUDA_TEXMODE_UNIFIED EF_CUDA_64BIT_ADDRESS EF_CUDA_ACCELERATORS EF_CUDA_SM90 EF_CUDA_VIRTUAL_SM(EF_CUDA_SM90)"
	.elftype	@"ET_EXEC"


//--------------------- .nv.info                  --------------------------
	.section	.nv.info,"",@"SHT_CUDA_INFO"
	.align	4


	//----- nvinfo : EIATTR_REGCOUNT
	.align		4
        /*0000*/ 	.byte	0x04, 0x2f
        /*0002*/ 	.short	(.L_3 - .L_2)
	.align		4
.L_2:
        /*0004*/ 	.word	index@(triton_poi_fused__native_batch_norm_legit_no_training_relu_5)
        /*0008*/ 	.word	0x00000020


	//----- nvinfo : EIATTR_MIN_STACK_SIZE
	.align		4
.L_3:
        /*000c*/ 	.byte	0x04, 0x12
        /*000e*/ 	.short	(.L_5 - .L_4)
	.align		4
.L_4:
        /*0010*/ 	.word	index@(triton_poi_fused__native_batch_norm_legit_no_training_relu_5)
        /*0014*/ 	.word	0x00000000


	//----- nvinfo : EIATTR_FRAME_SIZE
	.align		4
.L_5:
        /*0018*/ 	.byte	0x04, 0x11
        /*001a*/ 	.short	(.L_7 - .L_6)
	.align		4
.L_6:
        /*001c*/ 	.word	index@(triton_poi_fused__native_batch_norm_legit_no_training_relu_5)
        /*0020*/ 	.word	0x00000000


	//----- nvinfo : EIATTR_MIN_STACK_SIZE
	.align		4
.L_7:
        /*0024*/ 	.byte	0x04, 0x12
        /*0026*/ 	.short	(.L_9 - .L_8)
	.align		4
.L_8:
        /*0028*/ 	.word	index@(triton_poi_fused__native_batch_norm_legit_no_training_relu_5)
        /*002c*/ 	.word	0x00000000
.L_9:


//--------------------- .nv.info.triton_poi_fused__native_batch_norm_legit_no_training_relu_5 --------------------------
	.section	.nv.info.triton_poi_fused__native_batch_norm_legit_no_training_relu_5,"",@"SHT_CUDA_INFO"
	.sectionflags	@""
	.align	4


	//----- nvinfo : EIATTR_CUDA_API_VERSION
	.align		4
        /*0000*/ 	.byte	0x04, 0x37
        /*0002*/ 	.short	(.L_11 - .L_10)
.L_10:
        /*0004*/ 	.word	0x0000007c


	//----- nvinfo : EIATTR_KPARAM_INFO
	.align		4
.L_11:
        /*0008*/ 	.byte	0x04, 0x17
        /*000a*/ 	.short	(.L_13 - .L_12)
.L_12:
        /*000c*/ 	.word	0x00000000
        /*0010*/ 	.short	0x0006
        /*0012*/ 	.short	0x0030
        /*0014*/ 	.byte	0x00, 0xf0, 0x11, 0x00


	//----- nvinfo : EIATTR_KPARAM_INFO
	.align		4
.L_13:
        /*0018*/ 	.byte	0x04, 0x17
        /*001a*/ 	.short	(.L_15 - .L_14)
.L_14:
        /*001c*/ 	.word	0x00000000
        /*0020*/ 	.short	0x0005
        /*0022*/ 	.short	0x0028
        /*0024*/ 	.byte	0x00, 0xf4, 0x21, 0x00


	//----- nvinfo : EIATTR_KPARAM_INFO
	.align		4
.L_15:
        /*0028*/ 	.byte	0x04, 0x17
        /*002a*/ 	.short	(.L_17 - .L_16)
.L_16:
        /*002c*/ 	.word	0x00000000
        /*0030*/ 	.short	0x0004
        /*0032*/ 	.short	0x0020
        /*0034*/ 	.byte	0x00, 0xf4, 0x21, 0x00


	//----- nvinfo : EIATTR_KPARAM_INFO
	.align		4
.L_17:
        /*0038*/ 	.byte	0x04, 0x17
        /*003a*/ 	.short	(.L_19 - .L_18)
.L_18:
        /*003c*/ 	.word	0x00000000
        /*0040*/ 	.short	0x0003
        /*0042*/ 	.short	0x0018
        /*0044*/ 	.byte	0x00, 0xf4, 0x21, 0x00


	//----- nvinfo : EIATTR_KPARAM_INFO
	.align		4
.L_19:
        /*0048*/ 	.byte	0x04, 0x17
        /*004a*/ 	.short	(.L_21 - .L_20)
.L_20:
        /*004c*/ 	.word	0x00000000
        /*0050*/ 	.short	0x0002
        /*0052*/ 	.short	0x0010
        /*0054*/ 	.byte	0x00, 0xf4, 0x21, 0x00


	//----- nvinfo : EIATTR_KPARAM_INFO
	.align		4
.L_21:
        /*0058*/ 	.byte	0x04, 0x17
        /*005a*/ 	.short	(.L_23 - .L_22)
.L_22:
        /*005c*/ 	.word	0x00000000
        /*0060*/ 	.short	0x0001
        /*0062*/ 	.short	0x0008
        /*0064*/ 	.byte	0x00, 0xf4, 0x21, 0x00


	//----- nvinfo : EIATTR_KPARAM_INFO
	.align		4
.L_23:
        /*0068*/ 	.byte	0x04, 0x17
        /*006a*/ 	.short	(.L_25 - .L_24)
.L_24:
        /*006c*/ 	.word	0x00000000
        /*0070*/ 	.short	0x0000
        /*0072*/ 	.short	0x0000
        /*0074*/ 	.byte	0x00, 0xf4, 0x21, 0x00


	//----- nvinfo : EIATTR_SPARSE_MMA_MASK
	.align		4
.L_25:
        /*0078*/ 	.byte	0x03, 0x50
        /*007a*/ 	.short	0x0000


	//----- nvinfo : EIATTR_MAXREG_COUNT
	.align		4
        /*007c*/ 	.byte	0x03, 0x1b
        /*007e*/ 	.short	0x00ff


	//----- nvinfo : EIATTR_EXIT_INSTR_OFFSETS
	.align		4
        /*0080*/ 	.byte	0x04, 0x1c
        /*0082*/ 	.short	(.L_27 - .L_26)


	//   ....[0]....
.L_26:
        /*0084*/ 	.word	0x000006d0


	//----- nvinfo : EIATTR_REQNTID
	.align		4
.L_27:
        /*0088*/ 	.byte	0x04, 0x10
        /*008a*/ 	.short	(.L_29 - .L_28)
.L_28:
        /*008c*/ 	.word	0x00000080
        /*0090*/ 	.word	0x00000001
        /*0094*/ 	.word	0x00000001


	//----- nvinfo : EIATTR_CBANK_PARAM_SIZE
	.align		4
.L_29:
        /*0098*/ 	.byte	0x03, 0x19
        /*009a*/ 	.short	0x0034


	//----- nvinfo : EIATTR_PARAM_CBANK
	.align		4
        /*009c*/ 	.byte	0x04, 0x0a
        /*009e*/ 	.short	(.L_31 - .L_30)
	.align		4
.L_30:
        /*00a0*/ 	.word	index@(.nv.constant0.triton_poi_fused__native_batch_norm_legit_no_training_relu_5)
        /*00a4*/ 	.short	0x0210
        /*00a6*/ 	.short	0x0034


	//----- nvinfo : EIATTR_SW_WAR
	.align		4
.L_31:
        /*00a8*/ 	.byte	0x04, 0x36
        /*00aa*/ 	.short	(.L_33 - .L_32)
.L_32:
        /*00ac*/ 	.word	0x00000008
.L_33:


//--------------------- .nv.callgraph             --------------------------
	.section	.nv.callgraph,"",@"SHT_CUDA_CALLGRAPH"
	.align	4
	.sectionentsize	8
	.align		4
        /*0000*/ 	.word	0x00000000
	.align		4
        /*0004*/ 	.word	0xffffffff
	.align		4
        /*0008*/ 	.word	0x00000000
	.align		4
        /*000c*/ 	.word	0xfffffffe
	.align		4
        /*0010*/ 	.word	0x00000000
	.align		4
        /*0014*/ 	.word	0xfffffffd
	.align		4
        /*0018*/ 	.word	0x00000000
	.align		4
        /*001c*/ 	.word	0xfffffffc


//--------------------- .nv.constant4             --------------------------
	.section	.nv.constant4,"a",@progbits
	.align	8
	.align		8
.nv.constant4:
        /*0000*/ 	.dword	_$_str
	.align		8
        /*0008*/ 	.dword	_$_str_$_2


//--------------------- .text.triton_poi_fused__native_batch_norm_legit_no_training_relu_5 --------------------------
	.section	.text.triton_poi_fused__native_batch_norm_legit_no_training_relu_5,"ax",@progbits
	.align	128
        .global         triton_poi_fused__native_batch_norm_legit_no_training_relu_5
        .type           triton_poi_fused__native_batch_norm_legit_no_training_relu_5,@function
        .size           triton_poi_fused__native_batch_norm_legit_no_training_relu_5,(.L_x_1 - triton_poi_fused__native_batch_norm_legit_no_training_relu_5)
        .other          triton_poi_fused__native_batch_norm_legit_no_training_relu_5,@"STO_CUDA_ENTRY STV_DEFAULT"
triton_poi_fused__native_batch_norm_legit_no_training_relu_5:
.text.triton_poi_fused__native_batch_norm_legit_no_training_relu_5:
[----:B------:R-:W-:Y:S01]  /*0000*/  LDC R1, c[0x0][0x28] ;  /* 0x00000a00ff017b82 */ /* 0x000fe20000000800 */
[----:B------:R-:W1:Y:S01]  /*0010*/  S2R R0, SR_TID.X ;  /* 0x0000000000007919 */ /* 0x000e620000002100 */
[----:B------:R-:W-:-:S06]  /*0020*/  ULDC.64 UR4, c[0x0][0x208] ;  /* 0x0000820000047ab9 */ /* 0x000fcc0000000a00 */
[----:B------:R-:W2:Y:S01]  /*0030*/  LDC.64 R16, c[0x0][0x218] ;  /* 0x00008600ff107b82 */ /* 0x000ea20000000a00 */
[----:B------:R-:W3:Y:S07]  /*0040*/  S2R R3, SR_CTAID.X ;  /* 0x0000000000037919 */ /* 0x000eee0000002500 */
[----:B------:R-:W4:Y:S08]  /*0050*/  LDC.64 R14, c[0x0][0x210] ;  /* 0x00008400ff0e7b82 */ /* 0x000f300000000a00 */
[----:B------:R-:W5:Y:S01]  /*0060*/  LDC.64 R12, c[0x0][0x230] ;  /* 0x00008c00ff0c7b82 */ /* 0x000f620000000a00 */
[----:B-1----:R-:W-:-:S04]  /*0070*/  SHF.L.U32 R0, R0, 0x2, RZ ;  /* 0x0000000200007819 */ /* 0x002fc800000006ff */
[----:B------:R-:W-:-:S04]  /*0080*/  LOP3.LUT R0, R0, 0x1fc, RZ, 0xc0, !PT ;  /* 0x000001fc00007812 */ /* 0x000fc800078ec0ff */
[----:B---3--:R-:W-:Y:S02]  /*0090*/  LEA R18, R3, R0, 0xa ;  /* 0x0000000003127211 */ /* 0x008fe400078e50ff */
[----:B------:R-:W1:Y:S02]  /*00a0*/  LDC.64 R2, c[0x0][0x220] ;  /* 0x00008800ff027b82 */ /* 0x000e640000000a00 */
[----:B------:R-:W-:Y:S01]  /*00b0*/  IADD3 R0, R18, 0x200, RZ ;  /* 0x0000020012007810 */ /* 0x000fe20007ffe0ff */
[----:B------:R-:W-:-:S04]  /*00c0*/  IMAD.HI R4, R18, 0x5397829d, RZ ;  /* 0x5397829d12047827 */ /* 0x000fc800078e02ff */
[----:B------:R-:W-:Y:S01]  /*00d0*/  IMAD.HI R0, R0, 0x5397829d, RZ ;  /* 0x5397829d00007827 */ /* 0x000fe200078e02ff */
[----:B------:R-:W-:-:S04]  /*00e0*/  SHF.R.U32.HI R5, RZ, 0x1f, R4 ;  /* 0x0000001fff057819 */ /* 0x000fc80000011604 */
[----:B------:R-:W-:Y:S02]  /*00f0*/  LEA.HI.SX32 R5, R4, R5, 0x18 ;  /* 0x0000000504057211 */ /* 0x000fe400078fc2ff */
[----:B------:R-:W-:Y:S02]  /*0100*/  SHF.R.U32.HI R7, RZ, 0x1f, R0 ;  /* 0x0000001fff077819 */ /* 0x000fe40000011600 */
[----:B------:R-:W-:Y:S02]  /*0110*/  LEA.HI R4, R5, R5, RZ, 0x7 ;  /* 0x0000000505047211 */ /* 0x000fe400078f38ff */
[----:B------:R-:W-:Y:S02]  /*0120*/  LEA.HI.SX32 R7, R0, R7, 0x18 ;  /* 0x0000000700077211 */ /* 0x000fe400078fc2ff */
[----:B------:R-:W-:Y:S02]  /*0130*/  LOP3.LUT R4, R4, 0xffffff80, RZ, 0xc0, !PT ;  /* 0xffffff8004047812 */ /* 0x000fe400078ec0ff */
[----:B------:R-:W-:-:S02]  /*0140*/  LEA.HI R0, R7, R7, RZ, 0x7 ;  /* 0x0000000707007211 */ /* 0x000fc400078f38ff */
[----:B------:R-:W-:Y:S02]  /*0150*/  IADD3 R23, R5, -R4, RZ ;  /* 0x8000000405177210 */ /* 0x000fe40007ffe0ff */
[----:B------:R-:W-:-:S03]  /*0160*/  LOP3.LUT R0, R0, 0xffffff80, RZ, 0xc0, !PT ;  /* 0xffffff8000007812 */ /* 0x000fc600078ec0ff */
[----:B-1----:R-:W-:Y:S01]  /*0170*/  IMAD.WIDE R8, R23, 0x4, R2 ;  /* 0x0000000417087825 */ /* 0x002fe200078e0202 */
[----:B------:R-:W-:-:S04]  /*0180*/  IADD3 R19, R7, -R0, RZ ;  /* 0x8000000007137210 */ /* 0x000fc80007ffe0ff */
[----:B------:R-:W3:Y:S01]  /*0190*/  LDG.E.EL R20, desc[UR4][R8.64] ;  /* 0x0000000408147981 */ /* 0x000ee2000c2e1900 */
[----:B------:R-:W-:Y:S02]  /*01a0*/  IMAD.WIDE R10, R19, 0x4, R2 ;  /* 0x00000004130a7825 */ /* 0x000fe400078e0202 */
[----:B------:R-:W1:Y:S03]  /*01b0*/  LDC.64 R2, c[0x0][0x228] ;  /* 0x00008a00ff027b82 */ /* 0x000e660000000a00 */
[----:B------:R-:W3:Y:S01]  /*01c0*/  LDG.E.EL R21, desc[UR4][R10.64] ;  /* 0x000000040a157981 */ /* 0x000ee2000c2e1900 */
[----:B--2---:R-:W-:-:S04]  /*01d0*/  IMAD.WIDE R26, R23, 0x4, R16 ;  /* 0x00000004171a7825 */ /* 0x004fc800078e0210 */
[----:B----4-:R-:W-:Y:S01]  /*01e0*/  IMAD.WIDE R14, R18, 0x4, R14 ;  /* 0x00000004120e7825 */ /* 0x010fe200078e020e */
[----:B------:R-:W2:Y:S04]  /*01f0*/  LDG.E.EL R0, desc[UR4][R26.64] ;  /* 0x000000041a007981 */ /* 0x000ea8000c2e1900 */
[----:B------:R-:W2:Y:S01]  /*0200*/  LDG.E.128 R4, desc[UR4][R14.64] ;  /* 0x000000040e047981 */ /* 0x000ea2000c1e1d00 */
[----:B------:R-:W-:-:S03]  /*0210*/  IMAD.WIDE R16, R19, 0x4, R16 ;  /* 0x0000000413107825 */ /* 0x000fc600078e0210 */
[----:B------:R-:W4:Y:S04]  /*0220*/  LDG.E.128 R8, desc[UR4][R14.64+0x800] ;  /* 0x000800040e087981 */ /* 0x000f28000c1e1d00 */
[----:B------:R-:W4:Y:S01]  /*0230*/  LDG.E.EL R16, desc[UR4][R16.64] ;  /* 0x0000000410107981 */ /* 0x000f22000c2e1900 */
[----:B01----:R-:W-:-:S04]  /*0240*/  IMAD.WIDE R24, R23, 0x4, R2 ;  /* 0x0000000417187825 */ /* 0x003fc800078e0202 */
[----:B-----5:R-:W-:Y:S02]  /*0250*/  IMAD.WIDE R22, R23, 0x4, R12 ;  /* 0x0000000417167825 */ /* 0x020fe400078e020c */
[----:B------:R-:W5:Y:S04]  /*0260*/  LDG.E.EL R24, desc[UR4][R24.64] ;  /* 0x0000000418187981 */ /* 0x000f68000c2e1900 */
[----:B------:R-:W5:Y:S01]  /*0270*/  LDG.E.EL R23, desc[UR4][R22.64] ;  /* 0x0000000416177981 */ /* 0x000f62000c2e1900 */
[----:B------:R-:W-:-:S04]  /*0280*/  IMAD.WIDE R2, R19, 0x4, R2 ;  /* 0x0000000413027825 */ /* 0x000fc800078e0202 */
[----:B------:R-:W-:Y:S02]  /*0290*/  IMAD.WIDE R28, R19, 0x4, R12 ;  /* 0x00000004131c7825 */ /* 0x000fe400078e020c */
[----:B------:R0:W4:Y:S04]  /*02a0*/  LDG.E.EL R12, desc[UR4][R2.64] ;  /* 0x00000004020c7981 */ /* 0x000128000c2e1900 */
[----:B------:R-:W4:Y:S01]  /*02b0*/  LDG.E.EL R13, desc[UR4][R28.64] ;  /* 0x000000041c0d7981 */ /* 0x000f22000c2e1900 */
[----:B0-----:R-:W-:Y:S01]  /*02c0*/  HFMA2.MMA R3, -RZ, RZ, 1.625, 0 ;  /* 0x3e800000ff037435 */ /* 0x001fe200000001ff */
[----:B---3--:R-:W-:-:S04]  /*02d0*/  FADD R20, R20, 9.9999997473787516356e-06 ;  /* 0x3727c5ac14147421 */ /* 0x008fc80000000000 */
[----:B------:R-:W0:Y:S01]  /*02e0*/  MUFU.SQRT R19, R20 ;  /* 0x0000001400137308 */ /* 0x000e220000002000 */
[----:B------:R-:W-:-:S07]  /*02f0*/  FADD R21, R21, 9.9999997473787516356e-06 ;  /* 0x3727c5ac15157421 */ /* 0x000fce0000000000 */
[----:B------:R-:W1:Y:S01]  /*0300*/  MUFU.SQRT R25, R21 ;  /* 0x0000001500197308 */ /* 0x000e620000002000 */
[C---:B0-----:R-:W-:Y:S02]  /*0310*/  FSETP.GT.AND P0, PT, R19.reuse, 8.50705917302346158658e+37, PT ;  /* 0x7e8000001300780b */ /* 0x041fe40003f04000 */
[----:B------:R-:W-:Y:S02]  /*0320*/  FSETP.GEU.AND P2, PT, R19, 1.175494350822287508e-38, PT ;  /* 0x008000001300780b */ /* 0x000fe40003f4e000 */
[C---:B-1----:R-:W-:Y:S02]  /*0330*/  FSETP.GT.AND P1, PT, R25.reuse, 8.50705917302346158658e+37, PT ;  /* 0x7e8000001900780b */ /* 0x042fe40003f24000 */
[----:B------:R-:W-:-:S07]  /*0340*/  FSETP.GEU.AND P3, PT, R25, 1.175494350822287508e-38, PT ;  /* 0x008000001900780b */ /* 0x000fce0003f6e000 */
[----:B------:R-:W-:-:S04]  /*0350*/  @P0 FMUL R19, R19, 0.25 ;  /* 0x3e80000013130820 */ /* 0x000fc80000400000 */
[----:B------:R-:W-:Y:S01]  /*0360*/  @!P2 FMUL R19, R19, 16777216 ;  /* 0x4b8000001313a820 */ /* 0x000fe20000400000 */
[----:B------:R-:W-:-:S05]  /*0370*/  @P1 FMUL R25, R25, 0.25 ;  /* 0x3e80000019191820 */ /* 0x000fca0000400000 */
[----:B------:R-:W0:Y:S01]  /*0380*/  MUFU.RCP R19, R19 ;  /* 0x0000001300137308 */ /* 0x000e220000001000 */
[----:B------:R-:W-:Y:S01]  /*0390*/  @!P3 FMUL R25, R25, 16777216 ;  /* 0x4b8000001919b820 */ /* 0x000fe20000400000 */
[----:B------:R-:W-:-:S06]  /*03a0*/  FSEL R2, R3, 1, P0 ;  /* 0x3f80000003027808 */ /* 0x000fcc0000000000 */
[----:B------:R-:W1:Y:S01]  /*03b0*/  MUFU.RCP R14, R25 ;  /* 0x00000019000e7308 */ /* 0x000e620000001000 */
[----:B------:R-:W-:Y:S01]  /*03c0*/  FSEL R3, R3, 1, P1 ;  /* 0x3f80000003037808 */ /* 0x000fe20000800000 */
[----:B------:R-:W-:Y:S01]  /*03d0*/  @!P2 FMUL R2, R2, 16777216 ;  /* 0x4b8000000202a820 */ /* 0x000fe20000400000 */
[----:B--2---:R-:W-:-:S03]  /*03e0*/  FADD R4, R4, -R0 ;  /* 0x8000000004047221 */ /* 0x004fc60000000000 */
[----:B------:R-:W-:Y:S01]  /*03f0*/  @!P3 FMUL R3, R3, 16777216 ;  /* 0x4b8000000303b820 */ /* 0x000fe20000400000 */
[----:B0-----:R-:W-:Y:S01]  /*0400*/  FMUL R15, R19, R2 ;  /* 0x00000002130f7220 */ /* 0x001fe20000400000 */
[--C-:B------:R-:W-:Y:S01]  /*0410*/  FADD R20, R5, -R0.reuse ;  /* 0x8000000005147221 */ /* 0x100fe20000000000 */
[--C-:B------:R-:W-:Y:S01]  /*0420*/  FADD R6, R6, -R0.reuse ;  /* 0x8000000006067221 */ /* 0x100fe20000000000 */
[----:B------:R-:W-:Y:S01]  /*0430*/  FADD R0, R7, -R0 ;  /* 0x8000000007007221 */ /* 0x000fe20000000000 */
[C---:B------:R-:W-:Y:S01]  /*0440*/  FMUL R5, R15.reuse, R4 ;  /* 0x000000040f057220 */ /* 0x040fe20000400000 */
[C---:B------:R-:W-:Y:S01]  /*0450*/  FMUL R4, R15.reuse, R20 ;  /* 0x000000140f047220 */ /* 0x040fe20000400000 */
[----:B-1----:R-:W-:Y:S02]  /*0460*/  FMUL R14, R14, R3 ;  /* 0x000000030e0e7220 */ /* 0x002fe40000400000 */
[----:B------:R-:W0:Y:S01]  /*0470*/  LDC.64 R2, c[0x0][0x238] ;  /* 0x00008e00ff027b82 */ /* 0x000e220000000a00 */
[C---:B------:R-:W-:Y:S01]  /*0480*/  FMUL R20, R15.reuse, R6 ;  /* 0x000000060f147220 */ /* 0x040fe20000400000 */
[----:B------:R-:W-:Y:S01]  /*0490*/  FMUL R6, R15, R0 ;  /* 0x000000000f067220 */ /* 0x000fe20000400000 */
[--C-:B----4-:R-:W-:Y:S01]  /*04a0*/  FADD R7, R8, -R16.reuse ;  /* 0x8000001008077221 */ /* 0x110fe20000000000 */
[--C-:B------:R-:W-:Y:S01]  /*04b0*/  FADD R9, R9, -R16.reuse ;  /* 0x8000001009097221 */ /* 0x100fe20000000000 */
[--C-:B------:R-:W-:Y:S01]  /*04c0*/  FADD R15, R10, -R16.reuse ;  /* 0x800000100a0f7221 */ /* 0x100fe20000000000 */
[C-C-:B-----5:R-:W-:Y:S01]  /*04d0*/  FFMA R0, R24.reuse, R5, R23.reuse ;  /* 0x0000000518007223 */ /* 0x160fe20000000017 */
[----:B------:R-:W-:Y:S01]  /*04e0*/  FADD R11, R11, -R16 ;  /* 0x800000100b0b7221 */ /* 0x000fe20000000000 */
[C-C-:B------:R-:W-:Y:S01]  /*04f0*/  FFMA R4, R24.reuse, R4, R23.reuse ;  /* 0x0000000418047223 */ /* 0x140fe20000000017 */
[C-C-:B------:R-:W-:Y:S01]  /*0500*/  FFMA R5, R24.reuse, R20, R23.reuse ;  /* 0x0000001418057223 */ /* 0x140fe20000000017 */
[----:B------:R-:W-:Y:S01]  /*0510*/  FFMA R23, R24, R6, R23 ;  /* 0x0000000618177223 */ /* 0x000fe20000000017 */
[C---:B------:R-:W-:Y:S01]  /*0520*/  FMUL R7, R14.reuse, R7 ;  /* 0x000000070e077220 */ /* 0x040fe20000400000 */
[C---:B------:R-:W-:Y:S01]  /*0530*/  FMUL R8, R14.reuse, R9 ;  /* 0x000000090e087220 */ /* 0x040fe20000400000 */
[C---:B------:R-:W-:Y:S01]  /*0540*/  FMUL R6, R14.reuse, R15 ;  /* 0x0000000f0e067220 */ /* 0x040fe20000400000 */
[----:B------:R-:W-:Y:S01]  /*0550*/  FMUL R14, R14, R11 ;  /* 0x0000000b0e0e7220 */ /* 0x000fe20000400000 */
[C-C-:B------:R-:W-:Y:S01]  /*0560*/  FFMA R9, R12.reuse, R7, R13.reuse ;  /* 0x000000070c097223 */ /* 0x140fe2000000000d */
[C-C-:B------:R-:W-:Y:S01]  /*0570*/  FFMA R8, R12.reuse, R8, R13.reuse ;  /* 0x000000080c087223 */ /* 0x140fe2000000000d */
[C-C-:B------:R-:W-:Y:S01]  /*0580*/  FFMA R10, R12.reuse, R6, R13.reuse ;  /* 0x000000060c0a7223 */ /* 0x140fe2000000000d */
[----:B------:R-:W-:Y:S01]  /*0590*/  FFMA R14, R12, R14, R13 ;  /* 0x0000000e0c0e7223 */ /* 0x000fe2000000000d */
[----:B------:R-:W-:-:S02]  /*05a0*/  FSETP.GEU.AND P6, PT, R23, RZ, PT ;  /* 0x000000ff1700720b */ /* 0x000fc40003fce000 */
[----:B------:R-:W-:Y:S02]  /*05b0*/  FSETP.GEU.AND P0, PT, R5, RZ, PT ;  /* 0x000000ff0500720b */ /* 0x000fe40003f0e000 */
[----:B------:R-:W-:Y:S02]  /*05c0*/  FSETP.GEU.AND P1, PT, R4, RZ, PT ;  /* 0x000000ff0400720b */ /* 0x000fe40003f2e000 */
[----:B------:R-:W-:Y:S02]  /*05d0*/  FSETP.GEU.AND P3, PT, R14, RZ, PT ;  /* 0x000000ff0e00720b */ /* 0x000fe40003f6e000 */
[----:B------:R-:W-:Y:S02]  /*05e0*/  SEL R7, R23, RZ, P6 ;  /* 0x000000ff17077207 */ /* 0x000fe40003000000 */
[----:B------:R-:W-:Y:S02]  /*05f0*/  FSETP.GEU.AND P2, PT, R0, RZ, PT ;  /* 0x000000ff0000720b */ /* 0x000fe40003f4e000 */
[----:B------:R-:W-:-:S02]  /*0600*/  FSETP.GEU.AND P4, PT, R10, RZ, PT ;  /* 0x000000ff0a00720b */ /* 0x000fc40003f8e000 */
[----:B------:R-:W-:Y:S02]  /*0610*/  FSETP.GEU.AND P5, PT, R9, RZ, PT ;  /* 0x000000ff0900720b */ /* 0x000fe40003fae000 */
[----:B------:R-:W-:Y:S02]  /*0620*/  FSETP.GEU.AND P6, PT, R8, RZ, PT ;  /* 0x000000ff0800720b */ /* 0x000fe40003fce000 */
[----:B------:R-:W-:Y:S01]  /*0630*/  SEL R6, R5, RZ, P0 ;  /* 0x000000ff05067207 */ /* 0x000fe20000000000 */
[----:B0-----:R-:W-:Y:S01]  /*0640*/  IMAD.WIDE R2, R18, 0x4, R2 ;  /* 0x0000000412027825 */ /* 0x001fe200078e0202 */
[----:B------:R-:W-:Y:S02]  /*0650*/  SEL R5, R4, RZ, P1 ;  /* 0x000000ff04057207 */ /* 0x000fe40000800000 */
[----:B------:R-:W-:Y:S02]  /*0660*/  SEL R15, R14, RZ, P3 ;  /* 0x000000ff0e0f7207 */ /* 0x000fe40001800000 */
[----:B------:R-:W-:-:S02]  /*0670*/  SEL R4, R0, RZ, P2 ;  /* 0x000000ff00047207 */ /* 0x000fc40001000000 */
[----:B------:R-:W-:Y:S02]  /*0680*/  SEL R14, R10, RZ, P4 ;  /* 0x000000ff0a0e7207 */ /* 0x000fe40002000000 */
[----:B------:R-:W-:Y:S02]  /*0690*/  SEL R12, R9, RZ, P5 ;  /* 0x000000ff090c7207 */ /* 0x000fe40002800000 */
[----:B------:R-:W-:Y:S01]  /*06a0*/  SEL R13, R8, RZ, P6 ;  /* 0x000000ff080d7207 */ /* 0x000fe20003000000 */
[----:B------:R-:W-:Y:S04]  /*06b0*/  STG.E.128 desc[UR4][R2.64], R4 ;  /* 0x0000000402007986 */ /* 0x000fe8000c101d04 */
[----:B------:R-:W-:Y:S01]  /*06c0*/  STG.E.128 desc[UR4][R2.64+0x800], R12 ;  /* 0x0008000c02007986 */ /* 0x000fe2000c101d04 */
[----:B------:R-:W-:Y:S05]  /*06d0*/  EXIT ;  /* 0x000000000000794d */ /* 0x000fea0003800000 */
.L_x_0:
[----:B------:R-:W-:-:S00]  /*06e0*/  BRA `(.L_x_0) ;  /* 0xfffffffc00fc7947 */ /* 0x000fc0000383ffff */
[----:B------:R-:W-:-:S00]  /*06f0*/  NOP ;  /* 0x0000000000007918 */ /* 0x000fc00000000000 */
        /* <DEDUP_REMOVED lines=8> */
.L_x_1:


//--------------------- .nv.global.init           --------------------------
	.section	.nv.global.init,"aw",@progbits
.nv.global.init:
	.type		_$_str,@object
	.size		_$_str,(_$_str_$_2 - _$_str)
_$_str:
        /*0000*/ 	.byte	0x5f, 0x5f, 0x43, 0x55, 0x44, 0x41, 0x5f, 0x46, 0x54, 0x5a, 0x00
	.type		_$_str_$_2,@object
	.size		_$_str_$_2,(.L_1 - _$_str_$_2)
_$_str_$_2:
        /*000b*/ 	.byte	0x5f, 0x5f, 0x43, 0x55, 0x44, 0x41, 0x5f, 0x50, 0x52, 0x45, 0x43, 0x5f, 0x53, 0x51, 0x52, 0x54
        /*001b*/ 	.byte	0x00
.L_1:


//--------------------- .nv.constant0.triton_poi_fused__native_batch_norm_legit_no_training_relu_5 --------------------------
	.section	.nv.constant0.triton_poi_fused__native_batch_norm_legit_no_training_relu_5,"a",@progbits
	.sectionflags	@""
	.align	4
.nv.constant0.triton_poi_fused__native_batch_norm_legit_no_training_relu_5:
	.zero		580
